//
// Generated by NVIDIA NVVM Compiler
//
// Compiler Build ID: CL-36424714
// Cuda compilation tools, release 13.0, V13.0.88
// Based on NVVM 20.0.0
//

.version 9.0
.target sm_100
.address_size 64

	// .globl	_Z16histogram_kernelPfP8PPMImagei
// _ZZ16histogram_kernelPfP8PPMImageiE9private_h has been demoted

.visible .entry _Z16histogram_kernelPfP8PPMImagei(
	.param .u64 .ptr .align 1 _Z16histogram_kernelPfP8PPMImagei_param_0,
	.param .u64 .ptr .align 1 _Z16histogram_kernelPfP8PPMImagei_param_1,
	.param .u32 _Z16histogram_kernelPfP8PPMImagei_param_2
)
{
	.reg .pred 	%p<4>;
	.reg .b16 	%rs<9>;
	.reg .b32 	%r<21>;
	.reg .b32 	%f<9>;
	.reg .b64 	%rd<16>;
	// demoted variable
	.shared .align 4 .b8 _ZZ16histogram_kernelPfP8PPMImageiE9private_h[256];
	ld.param.u64 	%rd1, [_Z16histogram_kernelPfP8PPMImagei_param_0];
	ld.param.u64 	%rd2, [_Z16histogram_kernelPfP8PPMImagei_param_1];
	ld.param.u32 	%r4, [_Z16histogram_kernelPfP8PPMImagei_param_2];
	mov.u32 	%r5, %ctaid.x;
	mov.u32 	%r6, %ntid.x;
	mov.u32 	%r1, %tid.x;
	mad.lo.s32 	%r2, %r5, %r6, %r1;
	setp.gt.u32 	%p1, %r1, 63;
	shl.b32 	%r7, %r1, 2;
	mov.u32 	%r8, _ZZ16histogram_kernelPfP8PPMImageiE9private_h;
	add.s32 	%r3, %r8, %r7;
	@%p1 bra 	$L__BB0_2;
	mov.b32 	%r9, 0;
	st.shared.u32 	[%r3], %r9;
$L__BB0_2:
	bar.sync 	0;
	setp.ge.s32 	%p2, %r2, %r4;
	@%p2 bra 	$L__BB0_4;
	cvta.to.global.u64 	%rd3, %rd2;
	ld.global.u64 	%rd4, [%rd3+8];
	mul.wide.s32 	%rd5, %r2, 3;
	add.s64 	%rd6, %rd4, %rd5;
	ld.u8 	%rs1, [%rd6];
	shr.u16 	%rs2, %rs1, 6;
	cvt.rn.f32.u16 	%f1, %rs2;
	cvt.rzi.u32.f32 	%r10, %f1;
	st.u8 	[%rd6], %r10;
	ld.global.u64 	%rd7, [%rd3+8];
	add.s64 	%rd8, %rd7, %rd5;
	ld.u8 	%rs3, [%rd8+2];
	shr.u16 	%rs4, %rs3, 6;
	cvt.rn.f32.u16 	%f2, %rs4;
	cvt.rzi.u32.f32 	%r11, %f2;
	st.u8 	[%rd8+2], %r11;
	ld.global.u64 	%rd9, [%rd3+8];
	add.s64 	%rd10, %rd9, %rd5;
	ld.u8 	%rs5, [%rd10+1];
	shr.u16 	%rs6, %rs5, 6;
	cvt.rn.f32.u16 	%f3, %rs6;
	cvt.rzi.u32.f32 	%r12, %f3;
	st.u8 	[%rd10+1], %r12;
	ld.global.u64 	%rd11, [%rd3+8];
	add.s64 	%rd12, %rd11, %rd5;
	ld.u8 	%rs7, [%rd12];
	mul.wide.u16 	%r13, %rs7, 16;
	ld.u8 	%rs8, [%rd12+1];
	mul.wide.u16 	%r14, %rs8, 4;
	add.s32 	%r15, %r14, %r13;
	ld.u8 	%r16, [%rd12+2];
	add.s32 	%r17, %r15, %r16;
	shl.b32 	%r18, %r17, 2;
	add.s32 	%r20, %r8, %r18;
	atom.shared.add.f32 	%f4, [%r20], 0f3F800000;
$L__BB0_4:
	setp.gt.u32 	%p3, %r1, 63;
	bar.sync 	0;
	@%p3 bra 	$L__BB0_6;
	cvta.to.global.u64 	%rd13, %rd1;
	mul.wide.u32 	%rd14, %r1, 4;
	add.s64 	%rd15, %rd13, %rd14;
	ld.shared.f32 	%f5, [%r3];
	cvt.rn.f32.s32 	%f6, %r4;
	div.rn.f32 	%f7, %f5, %f6;
	atom.global.add.f32 	%f8, [%rd15], %f7;
$L__BB0_6:
	ret;

}


// ===== COMPILED SASS (sm_100) =====

	.target	sm_100

	.elftype	@"ET_EXEC"


//--------------------- .note.nv.tkinfo           --------------------------
	.section	.note.nv.tkinfo,"",@"SHT_NOTE"
	.sectionflags	@"SHF_NOTE_NV_TKINFO"
	.tkinfo
        /*0018*/ 	.word	0x00000002
        /*0030*/ 	.string	""
        /*0030*/ 	.string	"ptxas"
        /*0030*/ 	.string	"Cuda compilation tools, release 13.0, V13.0.88"
        /*0030*/ 	.string	"Build cuda_13.0.r13.0/compiler.36424714_0"
        /*0030*/ 	.string	"-arch sm_100 -m 64 "



//--------------------- .note.nv.cuinfo           --------------------------
	.section	.note.nv.cuinfo,"",@"SHT_NOTE"
	.sectionflags	@"SHF_NOTE_NV_CUINFO"
        /*0018*/ 	.short	0x0002
        /*001a*/ 	.short	0x0064
        /*001c*/ 	.short	0x0082
	.zero		2


//--------------------- .nv.info                  --------------------------
	.section	.nv.info,"",@"SHT_CUDA_INFO"
	.align	4


	//----- nvinfo : EIATTR_REGCOUNT
	.align		4
        /*0000*/ 	.byte	0x04, 0x2f
        /*0002*/ 	.short	(.L_1 - .L_0)
	.align		4
.L_0:
        /*0004*/ 	.word	index@(_Z16histogram_kernelPfP8PPMImagei)
        /*0008*/ 	.word	0x00000012


	//----- nvinfo : EIATTR_FRAME_SIZE
	.align		4
.L_1:
        /*000c*/ 	.byte	0x04, 0x11
        /*000e*/ 	.short	(.L_3 - .L_2)
	.align		4
.L_2:
        /*0010*/ 	.word	index@($__internal_0_$__cuda_sm3x_div_rn_noftz_f32_slowpath)
        /*0014*/ 	.word	0x00000000


	//----- nvinfo : EIATTR_FRAME_SIZE
	.align		4
.L_3:
        /*0018*/ 	.byte	0x04, 0x11
        /*001a*/ 	.short	(.L_5 - .L_4)
	.align		4
.L_4:
        /*001c*/ 	.word	index@(_Z16histogram_kernelPfP8PPMImagei)
        /*0020*/ 	.word	0x00000000


	//----- nvinfo : EIATTR_MIN_STACK_SIZE
	.align		4
.L_5:
        /*0024*/ 	.byte	0x04, 0x12
        /*0026*/ 	.short	(.L_7 - .L_6)
	.align		4
.L_6:
        /*0028*/ 	.word	index@(_Z16histogram_kernelPfP8PPMImagei)
        /*002c*/ 	.word	0x00000000
.L_7:


//--------------------- .nv.compat                --------------------------
	.section	.nv.compat,"",@"SHT_CUDA_COMPAT_INFO"
	.align	4
        /*0000*/ 	.byte	0x02, 0x09, 0x00, 0x00, 0x02, 0x02, 0x01, 0x00, 0x02, 0x05, 0x05, 0x00, 0x03, 0x07, 0x01, 0x01
        /*0010*/ 	.byte	0x02, 0x03, 0x00, 0x00, 0x02, 0x06, 0x01, 0x00, 0x04, 0x0b, 0x08, 0x00, 0x01, 0x00, 0x00, 0x00
        /*0020*/ 	.byte	0x00, 0x00, 0x00, 0x00


//--------------------- .nv.info._Z16histogram_kernelPfP8PPMImagei --------------------------
	.section	.nv.info._Z16histogram_kernelPfP8PPMImagei,"",@"SHT_CUDA_INFO"
	.sectionflags	@""
	.align	4


	//----- nvinfo : EIATTR_CUDA_API_VERSION
	.align		4
        /*0000*/ 	.byte	0x04, 0x37
        /*0002*/ 	.short	(.L_9 - .L_8)
.L_8:
        /*0004*/ 	.word	0x00000082


	//----- nvinfo : EIATTR_KPARAM_INFO
	.align		4
.L_9:
        /*0008*/ 	.byte	0x04, 0x17
        /*000a*/ 	.short	(.L_11 - .L_10)
.L_10:
        /*000c*/ 	.word	0x00000000
        /*0010*/ 	.short	0x0002
        /*0012*/ 	.short	0x0010
        /*0014*/ 	.byte	0x00, 0xf0, 0x11, 0x00


	//----- nvinfo : EIATTR_KPARAM_INFO
	.align		4
.L_11:
        /*0018*/ 	.byte	0x04, 0x17
        /*001a*/ 	.short	(.L_13 - .L_12)
.L_12:
        /*001c*/ 	.word	0x00000000
        /*0020*/ 	.short	0x0001
        /*0022*/ 	.short	0x0008
        /*0024*/ 	.byte	0x00, 0xf5, 0x21, 0x00


	//----- nvinfo : EIATTR_KPARAM_INFO
	.align		4
.L_13:
        /*0028*/ 	.byte	0x04, 0x17
        /*002a*/ 	.short	(.L_15 - .L_14)
.L_14:
        /*002c*/ 	.word	0x00000000
        /*0030*/ 	.short	0x0000
        /*0032*/ 	.short	0x0000
        /*0034*/ 	.byte	0x00, 0xf5, 0x21, 0x00


	//----- nvinfo : EIATTR_SPARSE_MMA_MASK
	.align		4
.L_15:
        /*0038*/ 	.byte	0x03, 0x50
        /*003a*/ 	.short	0x0000


	//----- nvinfo : EIATTR_MAXREG_COUNT
	.align		4
        /*003c*/ 	.byte	0x03, 0x1b
        /*003e*/ 	.short	0x00ff


	//----- nvinfo : EIATTR_NUM_BARRIERS
	.align		4
        /*0040*/ 	.byte	0x02, 0x4c
        /*0042*/ 	.byte	0x01
	.zero		1


	//----- nvinfo : EIATTR_MERCURY_ISA_VERSION
	.align		4
        /*0044*/ 	.byte	0x03, 0x5f
        /*0046*/ 	.short	0x0101


	//----- nvinfo : EIATTR_VRC_CTA_INIT_COUNT
	.align		4
        /*0048*/ 	.byte	0x02, 0x4a
	.zero		1
	.zero		1


	//----- nvinfo : EIATTR_EXIT_INSTR_OFFSETS
	.align		4
        /*004c*/ 	.byte	0x04, 0x1c
        /*004e*/ 	.short	(.L_17 - .L_16)


	//   ....[0]....
.L_16:
        /*0050*/ 	.word	0x00000380


	//   ....[1]....
        /*0054*/ 	.word	0x000004b0


	//----- nvinfo : EIATTR_CRS_STACK_SIZE
	.align		4
.L_17:
        /*0058*/ 	.byte	0x04, 0x1e
        /*005a*/ 	.short	(.L_19 - .L_18)
.L_18:
        /*005c*/ 	.word	0x00000000


	//----- nvinfo : EIATTR_CBANK_PARAM_SIZE
	.align		4
.L_19:
        /*0060*/ 	.byte	0x03, 0x19
        /*0062*/ 	.short	0x0014


	//----- nvinfo : EIATTR_PARAM_CBANK
	.align		4
        /*0064*/ 	.byte	0x04, 0x0a
        /*0066*/ 	.short	(.L_21 - .L_20)
	.align		4
.L_20:
        /*0068*/ 	.word	index@(.nv.constant0._Z16histogram_kernelPfP8PPMImagei)
        /*006c*/ 	.short	0x0380
        /*006e*/ 	.short	0x0014


	//----- nvinfo : EIATTR_SW_WAR
	.align		4
.L_21:
        /*0070*/ 	.byte	0x04, 0x36
        /*0072*/ 	.short	(.L_23 - .L_22)
.L_22:
        /*0074*/ 	.word	0x00000008
.L_23:


//--------------------- .nv.callgraph             --------------------------
	.section	.nv.callgraph,"",@"SHT_CUDA_CALLGRAPH"
	.align	4
	.sectionentsize	8
	.align		4
        /*0000*/ 	.word	0x00000000
	.align		4
        /*0004*/ 	.word	0xffffffff
	.align		4
        /*0008*/ 	.word	0x00000000
	.align		4
        /*000c*/ 	.word	0xfffffffe
	.align		4
        /*0010*/ 	.word	0x00000000
	.align		4
        /*0014*/ 	.word	0xfffffffd
	.align		4
        /*0018*/ 	.word	0x00000000
	.align		4
        /*001c*/ 	.word	0xfffffffc


//--------------------- .text._Z16histogram_kernelPfP8PPMImagei --------------------------
	.section	.text._Z16histogram_kernelPfP8PPMImagei,"ax",@progbits
	.align	128
        .global         _Z16histogram_kernelPfP8PPMImagei
        .type           _Z16histogram_kernelPfP8PPMImagei,@function
        .size           _Z16histogram_kernelPfP8PPMImagei,(.L_x_17 - _Z16histogram_kernelPfP8PPMImagei)
        .other          _Z16histogram_kernelPfP8PPMImagei,@"STO_CUDA_ENTRY STV_DEFAULT"
_Z16histogram_kernelPfP8PPMImagei:
.text._Z16histogram_kernelPfP8PPMImagei:
[----:B------:R-:W-:Y:S01]  /*0000*/  LDC R1, c[0x0][0x37c] ;  /* 0x0000df00ff017b82 */ /* 0x000fe20000000800 */
[----:B------:R-:W0:Y:S07]  /*0010*/  S2R R4, SR_TID.X ;  /* 0x0000000000047919 */ /* 0x000e2e0000002100 */
[----:B------:R-:W1:Y:S01]  /*0020*/  S2UR UR6, SR_CTAID.X ;  /* 0x00000000000679c3 */ /* 0x000e620000002500 */
[----:B------:R-:W2:Y:S01]  /*0030*/  LDCU UR8, c[0x0][0x390] ;  /* 0x00007200ff0877ac */ /* 0x000ea20008000800 */
[----:B------:R-:W-:Y:S01]  /*0040*/  BSSY.RECONVERGENT B0, `(.L_x_0) ;  /* 0x0000032000007945 */ /* 0x000fe20003800200 */
[----:B------:R-:W-:-:S05]  /*0050*/  UMOV UR4, 0x400 ;  /* 0x0000040000047882 */ /* 0x000fca0000000000 */
[----:B------:R-:W1:Y:S08]  /*0060*/  LDC R5, c[0x0][0x360] ;  /* 0x0000d800ff057b82 */ /* 0x000e700000000800 */
[----:B------:R-:W3:Y:S01]  /*0070*/  S2UR UR5, SR_CgaCtaId ;  /* 0x00000000000579c3 */ /* 0x000ee20000008800 */
[----:B0-----:R-:W-:Y:S01]  /*0080*/  ISETP.GT.U32.AND P0, PT, R4, 0x3f, PT ;  /* 0x0000003f0400780c */ /* 0x001fe20003f04070 */
[----:B-1----:R-:W-:Y:S01]  /*0090*/  IMAD R5, R5, UR6, R4 ;  /* 0x0000000605057c24 */ /* 0x002fe2000f8e0204 */
[----:B------:R-:W0:Y:S04]  /*00a0*/  LDCU.64 UR6, c[0x0][0x358] ;  /* 0x00006b00ff0677ac */ /* 0x000e280008000a00 */
[----:B--2---:R-:W-:Y:S01]  /*00b0*/  ISETP.GE.AND P1, PT, R5, UR8, PT ;  /* 0x0000000805007c0c */ /* 0x004fe2000bf26270 */
[----:B---3--:R-:W-:-:S06]  /*00c0*/  ULEA UR4, UR5, UR4, 0x18 ;  /* 0x0000000405047291 */ /* 0x008fcc000f8ec0ff */
[----:B------:R-:W-:-:S05]  /*00d0*/  LEA R0, R4, UR4, 0x2 ;  /* 0x0000000404007c11 */ /* 0x000fca000f8e10ff */
[----:B------:R1:W-:Y:S01]  /*00e0*/  @!P0 STS [R0], RZ ;  /* 0x000000ff00008388 */ /* 0x0003e20000000800 */
[----:B------:R-:W-:Y:S06]  /*00f0*/  BAR.SYNC.DEFER_BLOCKING 0x0 ;  /* 0x0000000000007b1d */ /* 0x000fec0000010000 */
[----:B0-----:R-:W-:Y:S05]  /*0100*/  @P1 BRA `(.L_x_1) ;  /* 0x0000000000941947 */ /* 0x001fea0003800000 */
[----:B------:R-:W0:Y:S02]  /*0110*/  LDC.64 R2, c[0x0][0x388] ;  /* 0x0000e200ff027b82 */ /* 0x000e240000000a00 */
[----:B0-----:R-:W2:Y:S02]  /*0120*/  LDG.E.64 R6, desc[UR6][R2.64+0x8] ;  /* 0x0000080602067981 */ /* 0x001ea4000c1e1b00 */
[----:B--2---:R-:W-:-:S05]  /*0130*/  IMAD.WIDE R6, R5, 0x3, R6 ;  /* 0x0000000305067825 */ /* 0x004fca00078e0206 */
[----:B------:R-:W2:Y:S02]  /*0140*/  LD.E.U8 R8, desc[UR6][R6.64] ;  /* 0x0000000606087980 */ /* 0x000ea4000c101100 */
[----:B--2---:R-:W-:-:S04]  /*0150*/  SHF.R.U32.HI R8, RZ, 0x6, R8 ;  /* 0x00000006ff087819 */ /* 0x004fc80000011608 */
[----:B------:R-:W-:-:S04]  /*0160*/  LOP3.LUT R8, R8, 0xffff, RZ, 0xc0, !PT ;  /* 0x0000ffff08087812 */ /* 0x000fc800078ec0ff */
[----:B------:R-:W-:-:S04]  /*0170*/  I2FP.F32.U32 R12, R8 ;  /* 0x00000008000c7245 */ /* 0x000fc80000201000 */
[----:B------:R-:W0:Y:S02]  /*0180*/  F2I.U32.TRUNC.NTZ R13, R12 ;  /* 0x0000000c000d7305 */ /* 0x000e24000020f000 */
[----:B0-----:R0:W-:Y:S04]  /*0190*/  ST.E.U8 desc[UR6][R6.64], R13 ;  /* 0x0000000d06007985 */ /* 0x0011e8000c101106 */
[----:B------:R-:W2:Y:S02]  /*01a0*/  LDG.E.64 R8, desc[UR6][R2.64+0x8] ;  /* 0x0000080602087981 */ /* 0x000ea4000c1e1b00 */
[----:B--2---:R-:W-:-:S05]  /*01b0*/  IMAD.WIDE R8, R5, 0x3, R8 ;  /* 0x0000000305087825 */ /* 0x004fca00078e0208 */
[----:B------:R-:W2:Y:S02]  /*01c0*/  LD.E.U8 R10, desc[UR6][R8.64+0x2] ;  /* 0x00000206080a7980 */ /* 0x000ea4000c101100 */
[----:B--2---:R-:W-:-:S04]  /*01d0*/  SHF.R.U32.HI R10, RZ, 0x6, R10 ;  /* 0x00000006ff0a7819 */ /* 0x004fc8000001160a */
[----:B------:R-:W-:-:S04]  /*01e0*/  LOP3.LUT R10, R10, 0xffff, RZ, 0xc0, !PT ;  /* 0x0000ffff0a0a7812 */ /* 0x000fc800078ec0ff */
[----:B------:R-:W-:-:S04]  /*01f0*/  I2FP.F32.U32 R14, R10 ;  /* 0x0000000a000e7245 */ /* 0x000fc80000201000 */
[----:B------:R-:W2:Y:S02]  /*0200*/  F2I.U32.TRUNC.NTZ R15, R14 ;  /* 0x0000000e000f7305 */ /* 0x000ea4000020f000 */
[----:B--2---:R2:W-:Y:S04]  /*0210*/  ST.E.U8 desc[UR6][R8.64+0x2], R15 ;  /* 0x0000020f08007985 */ /* 0x0045e8000c101106 */
[----:B------:R-:W3:Y:S02]  /*0220*/  LDG.E.64 R10, desc[UR6][R2.64+0x8] ;  /* 0x00000806020a7981 */ /* 0x000ee4000c1e1b00 */
[----:B---3--:R-:W-:-:S05]  /*0230*/  IMAD.WIDE R10, R5, 0x3, R10 ;  /* 0x00000003050a7825 */ /* 0x008fca00078e020a */
[----:B0-----:R-:W3:Y:S02]  /*0240*/  LD.E.U8 R6, desc[UR6][R10.64+0x1] ;  /* 0x000001060a067980 */ /* 0x001ee4000c101100 */
[----:B---3--:R-:W-:-:S04]  /*0250*/  SHF.R.U32.HI R6, RZ, 0x6, R6 ;  /* 0x00000006ff067819 */ /* 0x008fc80000011606 */
[----:B------:R-:W-:-:S04]  /*0260*/  LOP3.LUT R6, R6, 0xffff, RZ, 0xc0, !PT ;  /* 0x0000ffff06067812 */ /* 0x000fc800078ec0ff */
[----:B------:R-:W-:-:S04]  /*0270*/  I2FP.F32.U32 R12, R6 ;  /* 0x00000006000c7245 */ /* 0x000fc80000201000 */
[----:B------:R-:W0:Y:S02]  /*0280*/  F2I.U32.TRUNC.NTZ R13, R12 ;  /* 0x0000000c000d7305 */ /* 0x000e24000020f000 */
[----:B0-----:R0:W-:Y:S04]  /*0290*/  ST.E.U8 desc[UR6][R10.64+0x1], R13 ;  /* 0x0000010d0a007985 */ /* 0x0011e8000c101106 */
[----:B------:R-:W3:Y:S02]  /*02a0*/  LDG.E.64 R6, desc[UR6][R2.64+0x8] ;  /* 0x0000080602067981 */ /* 0x000ee4000c1e1b00 */
[----:B---3--:R-:W-:-:S05]  /*02b0*/  IMAD.WIDE R6, R5, 0x3, R6 ;  /* 0x0000000305067825 */ /* 0x008fca00078e0206 */
[----:B------:R-:W3:Y:S04]  /*02c0*/  LD.E.U8 R5, desc[UR6][R6.64] ;  /* 0x0000000606057980 */ /* 0x000ee8000c101100 */
[----:B--2---:R-:W3:Y:S04]  /*02d0*/  LD.E.U8 R8, desc[UR6][R6.64+0x1] ;  /* 0x0000010606087980 */ /* 0x004ee8000c101100 */
[----:B------:R-:W2:Y:S01]  /*02e0*/  LD.E.U8 R9, desc[UR6][R6.64+0x2] ;  /* 0x0000020606097980 */ /* 0x000ea2000c101100 */
[----:B---3--:R-:W-:-:S04]  /*02f0*/  IMAD R8, R5, 0x4, R8 ;  /* 0x0000000405087824 */ /* 0x008fc800078e0208 */
[----:B--2---:R-:W-:-:S05]  /*0300*/  IMAD.U32 R9, R8, 0x4, R9 ;  /* 0x0000000408097824 */ /* 0x004fca00078e0009 */
[----:B0-----:R-:W-:-:S07]  /*0310*/  LEA R9, R9, UR4, 0x2 ;  /* 0x0000000409097c11 */ /* 0x001fce000f8e10ff */
.L_x_2:
[----:B------:R-:W0:Y:S02]  /*0320*/  LDS R2, [R9] ;  /* 0x0000000009027984 */ /* 0x000e240000000800 */
[----:B0-----:R-:W-:-:S05]  /*0330*/  FADD R3, R2, 1 ;  /* 0x3f80000002037421 */ /* 0x001fca0000000000 */
[----:B------:R-:W0:Y:S02]  /*0340*/  ATOMS.CAST.SPIN P1, [R9], R2, R3 ;  /* 0x000000020900758d */ /* 0x000e240001820003 */
[----:B0-----:R-:W-:Y:S05]  /*0350*/  @!P1 BRA `(.L_x_2) ;  /* 0xfffffffc00f09947 */ /* 0x001fea000383ffff */
.L_x_1:
[----:B------:R-:W-:Y:S05]  /*0360*/  BSYNC.RECONVERGENT B0 ;  /* 0x0000000000007941 */ /* 0x000fea0003800200 */
.L_x_0:
[----:B------:R-:W-:Y:S06]  /*0370*/  BAR.SYNC.DEFER_BLOCKING 0x0 ;  /* 0x0000000000007b1d */ /* 0x000fec0000010000 */
[----:B------:R-:W-:Y:S05]  /*0380*/  @P0 EXIT ;  /* 0x000000000000094d */ /* 0x000fea0003800000 */
[----:B-1----:R-:W0:Y:S01]  /*0390*/  LDS R0, [R0] ;  /* 0x0000000000007984 */ /* 0x002e220000000800 */
[----:B------:R-:W-:Y:S01]  /*03a0*/  I2FP.F32.S32 R7, UR8 ;  /* 0x0000000800077c45 */ /* 0x000fe20008201400 */
[----:B------:R-:W1:Y:S01]  /*03b0*/  LDC.64 R2, c[0x0][0x380] ;  /* 0x0000e000ff027b82 */ /* 0x000e620000000a00 */
[----:B------:R-:W-:Y:S02]  /*03c0*/  BSSY.RECONVERGENT B0, `(.L_x_3) ;  /* 0x000000d000007945 */ /* 0x000fe40003800200 */
[----:B------:R-:W2:Y:S02]  /*03d0*/  MUFU.RCP R6, R7 ;  /* 0x0000000700067308 */ /* 0x000ea40000001000 */
[----:B--2---:R-:W-:-:S04]  /*03e0*/  FFMA R5, -R7, R6, 1 ;  /* 0x3f80000007057423 */ /* 0x004fc80000000106 */
[----:B------:R-:W-:Y:S01]  /*03f0*/  FFMA R9, R6, R5, R6 ;  /* 0x0000000506097223 */ /* 0x000fe20000000006 */
[----:B-1----:R-:W-:Y:S01]  /*0400*/  IMAD.WIDE.U32 R4, R4, 0x4, R2 ;  /* 0x0000000404047825 */ /* 0x002fe200078e0002 */
[----:B0-----:R-:W0:Y:S03]  /*0410*/  FCHK P0, R0, R7 ;  /* 0x0000000700007302 */ /* 0x001e260000000000 */
[----:B------:R-:W-:-:S04]  /*0420*/  FFMA R6, R0, R9, RZ ;  /* 0x0000000900067223 */ /* 0x000fc800000000ff */
[----:B------:R-:W-:-:S04]  /*0430*/  FFMA R8, -R7, R6, R0 ;  /* 0x0000000607087223 */ /* 0x000fc80000000100 */
[----:B------:R-:W-:Y:S01]  /*0440*/  FFMA R9, R9, R8, R6 ;  /* 0x0000000809097223 */ /* 0x000fe20000000006 */
[----:B0-----:R-:W-:Y:S06]  /*0450*/  @!P0 BRA `(.L_x_4) ;  /* 0x00000000000c8947 */ /* 0x001fec0003800000 */
[----:B------:R-:W-:-:S07]  /*0460*/  MOV R2, 0x480 ;  /* 0x0000048000027802 */ /* 0x000fce0000000f00 */
[----:B------:R-:W-:Y:S05]  /*0470*/  CALL.REL.NOINC `($__internal_0_$__cuda_sm3x_div_rn_noftz_f32_slowpath) ;  /* 0x0000000000107944 */ /* 0x000fea0003c00000 */
[----:B------:R-:W-:-:S07]  /*0480*/  IMAD.MOV.U32 R9, RZ, RZ, R0 ;  /* 0x000000ffff097224 */ /* 0x000fce00078e0000 */
.L_x_4:
[----:B------:R-:W-:Y:S05]  /*0490*/  BSYNC.RECONVERGENT B0 ;  /* 0x0000000000007941 */ /* 0x000fea0003800200 */
.L_x_3:
[----:B------:R-:W-:Y:S01]  /*04a0*/  REDG.E.ADD.F32.FTZ.RN.STRONG.GPU desc[UR6][R4.64], R9 ;  /* 0x00000009040079a6 */ /* 0x000fe2000c12f306 */
[----:B------:R-:W-:Y:S05]  /*04b0*/  EXIT ;  /* 0x000000000000794d */ /* 0x000fea0003800000 */
        .weak           $__internal_0_$__cuda_sm3x_div_rn_noftz_f32_slowpath
        .type           $__internal_0_$__cuda_sm3x_div_rn_noftz_f32_slowpath,@function
        .size           $__internal_0_$__cuda_sm3x_div_rn_noftz_f32_slowpath,(.L_x_17 - $__internal_0_$__cuda_sm3x_div_rn_noftz_f32_slowpath)
$__internal_0_$__cuda_sm3x_div_rn_noftz_f32_slowpath:
[----:B------:R-:W-:Y:S01]  /*04c0*/  SHF.R.U32.HI R6, RZ, 0x17, R7 ;  /* 0x00000017ff067819 */ /* 0x000fe20000011607 */
[----:B------:R-:W-:Y:S01]  /*04d0*/  BSSY.RECONVERGENT B1, `(.L_x_5) ;  /* 0x0000064000017945 */ /* 0x000fe20003800200 */
[--C-:B------:R-:W-:Y:S01]  /*04e0*/  SHF.R.U32.HI R3, RZ, 0x17, R0.reuse ;  /* 0x00000017ff037819 */ /* 0x100fe20000011600 */
[----:B------:R-:W-:Y:S01]  /*04f0*/  IMAD.MOV.U32 R9, RZ, RZ, R0 ;  /* 0x000000ffff097224 */ /* 0x000fe200078e0000 */
[----:B------:R-:W-:Y:S02]  /*0500*/  LOP3.LUT R8, R6, 0xff, RZ, 0xc0, !PT ;  /* 0x000000ff06087812 */ /* 0x000fe400078ec0ff */
[----:B------:R-:W-:-:S03]  /*0510*/  LOP3.LUT R6, R3, 0xff, RZ, 0xc0, !PT ;  /* 0x000000ff03067812 */ /* 0x000fc600078ec0ff */
[----:B------:R-:W-:Y:S02]  /*0520*/  VIADD R12, R8, 0xffffffff ;  /* 0xffffffff080c7836 */ /* 0x000fe40000000000 */
[----:B------:R-:W-:-:S03]  /*0530*/  VIADD R11, R6, 0xffffffff ;  /* 0xffffffff060b7836 */ /* 0x000fc60000000000 */
[----:B------:R-:W-:-:S04]  /*0540*/  ISETP.GT.U32.AND P0, PT, R12, 0xfd, PT ;  /* 0x000000fd0c00780c */ /* 0x000fc80003f04070 */
[----:B------:R-:W-:-:S13]  /*0550*/  ISETP.GT.U32.OR P0, PT, R11, 0xfd, P0 ;  /* 0x000000fd0b00780c */ /* 0x000fda0000704470 */
[----:B------:R-:W-:Y:S01]  /*0560*/  @!P0 IMAD.MOV.U32 R10, RZ, RZ, RZ ;  /* 0x000000ffff0a8224 */ /* 0x000fe200078e00ff */
[----:B------:R-:W-:Y:S06]  /*0570*/  @!P0 BRA `(.L_x_6) ;  /* 0x0000000000608947 */ /* 0x000fec0003800000 */
[----:B------:R-:W-:Y:S01]  /*0580*/  FSETP.GTU.FTZ.AND P0, PT, |R0|, +INF , PT ;  /* 0x7f8000000000780b */ /* 0x000fe20003f1c200 */
[----:B------:R-:W-:Y:S01]  /*0590*/  IMAD.MOV.U32 R3, RZ, RZ, R7 ;  /* 0x000000ffff037224 */ /* 0x000fe200078e0007 */
[----:B------:R-:W-:-:S04]  /*05a0*/  FSETP.GTU.FTZ.AND P1, PT, |R7|, +INF , PT ;  /* 0x7f8000000700780b */ /* 0x000fc80003f3c200 */
[----:B------:R-:W-:-:S13]  /*05b0*/  PLOP3.LUT P0, PT, P0, P1, PT, 0xf8, 0x8f ;  /* 0x00000000008f781c */ /* 0x000fda0000703f70 */
[----:B------:R-:W-:Y:S05]  /*05c0*/  @P0 BRA `(.L_x_7) ;  /* 0x00000004004c0947 */ /* 0x000fea0003800000 */
[----:B------:R-:W-:-:S13]  /*05d0*/  LOP3.LUT P0, RZ, R7, 0x7fffffff, R9, 0xc8, !PT ;  /* 0x7fffffff07ff7812 */ /* 0x000fda000780c809 */
[----:B------:R-:W-:Y:S05]  /*05e0*/  @!P0 BRA `(.L_x_8) ;  /* 0x00000004003c8947 */ /* 0x000fea0003800000 */
[C---:B------:R-:W-:Y:S02]  /*05f0*/  FSETP.NEU.FTZ.AND P2, PT, |R0|.reuse, +INF , PT ;  /* 0x7f8000000000780b */ /* 0x040fe40003f5d200 */
[----:B------:R-:W-:Y:S02]  /*0600*/  FSETP.NEU.FTZ.AND P1, PT, |R3|, +INF , PT ;  /* 0x7f8000000300780b */ /* 0x000fe40003f3d200 */
[----:B------:R-:W-:-:S11]  /*0610*/  FSETP.NEU.FTZ.AND P0, PT, |R0|, +INF , PT ;  /* 0x7f8000000000780b */ /* 0x000fd60003f1d200 */
[----:B------:R-:W-:Y:S05]  /*0620*/  @!P1 BRA !P2, `(.L_x_8) ;  /* 0x00000004002c9947 */ /* 0x000fea0005000000 */
[----:B------:R-:W-:-:S04]  /*0630*/  LOP3.LUT P2, RZ, R9, 0x7fffffff, RZ, 0xc0, !PT ;  /* 0x7fffffff09ff7812 */ /* 0x000fc8000784c0ff */
[----:B------:R-:W-:-:S13]  /*0640*/  PLOP3.LUT P1, PT, P1, P2, PT, 0x2f, 0xf2 ;  /* 0x0000000000f2781c */ /* 0x000fda0000f24577 */
[----:B------:R-:W-:Y:S05]  /*0650*/  @P1 BRA `(.L_x_9) ;  /* 0x0000000400181947 */ /* 0x000fea0003800000 */
[----:B------:R-:W-:-:S04]  /*0660*/  LOP3.LUT P1, RZ, R7, 0x7fffffff, RZ, 0xc0, !PT ;  /* 0x7fffffff07ff7812 */ /* 0x000fc8000782c0ff */
[----:B------:R-:W-:-:S13]  /*0670*/  PLOP3.LUT P0, PT, P0, P1, PT, 0x2f, 0xf2 ;  /* 0x0000000000f2781c */ /* 0x000fda0000702577 */
[----:B------:R-:W-:Y:S05]  /*0680*/  @P0 BRA `(.L_x_10) ;  /* 0x0000000400000947 */ /* 0x000fea0003800000 */
[----:B------:R-:W-:Y:S02]  /*0690*/  ISETP.GE.AND P0, PT, R11, RZ, PT ;  /* 0x000000ff0b00720c */ /* 0x000fe40003f06270 */
[----:B------:R-:W-:-:S11]  /*06a0*/  ISETP.GE.AND P1, PT, R12, RZ, PT ;  /* 0x000000ff0c00720c */ /* 0x000fd60003f26270 */
[----:B------:R-:W-:Y:S02]  /*06b0*/  @P0 IMAD.MOV.U32 R10, RZ, RZ, RZ ;  /* 0x000000ffff0a0224 */ /* 0x000fe400078e00ff */
[----:B------:R-:W-:Y:S01]  /*06c0*/  @!P0 FFMA R9, R0, 1.84467440737095516160e+19, RZ ;  /* 0x5f80000000098823 */ /* 0x000fe200000000ff */
[----:B------:R-:W-:Y:S02]  /*06d0*/  @!P0 IMAD.MOV.U32 R10, RZ, RZ, -0x40 ;  /* 0xffffffc0ff0a8424 */ /* 0x000fe400078e00ff */
[----:B------:R-:W-:Y:S02]  /*06e0*/  @!P1 FFMA R7, R3, 1.84467440737095516160e+19, RZ ;  /* 0x5f80000003079823 */ /* 0x000fe400000000ff */
[----:B------:R-:W-:-:S07]  /*06f0*/  @!P1 VIADD R10, R10, 0x40 ;  /* 0x000000400a0a9836 */ /* 0x000fce0000000000 */
.L_x_6:
[----:B------:R-:W-:Y:S01]  /*0700*/  LEA R0, R8, 0xc0800000, 0x17 ;  /* 0xc080000008007811 */ /* 0x000fe200078eb8ff */
[----:B------:R-:W-:Y:S01]  /*0710*/  VIADD R6, R6, 0xffffff81 ;  /* 0xffffff8106067836 */ /* 0x000fe20000000000 */
[----:B------:R-:W-:Y:S03]  /*0720*/  BSSY.RECONVERGENT B2, `(.L_x_11) ;  /* 0x0000035000027945 */ /* 0x000fe60003800200 */
[----:B------:R-:W-:Y:S02]  /*0730*/  IMAD.IADD R7, R7, 0x1, -R0 ;  /* 0x0000000107077824 */ /* 0x000fe400078e0a00 */
[C---:B------:R-:W-:Y:S02]  /*0740*/  IMAD R0, R6.reuse, -0x800000, R9 ;  /* 0xff80000006007824 */ /* 0x040fe400078e0209 */
[----:B------:R0:W1:Y:S01]  /*0750*/  MUFU.RCP R3, R7 ;  /* 0x0000000700037308 */ /* 0x0000620000001000 */
[----:B------:R-:W-:Y:S01]  /*0760*/  FADD.FTZ R11, -R7, -RZ ;  /* 0x800000ff070b7221 */ /* 0x000fe20000010100 */
[----:B0-----:R-:W-:-:S05]  /*0770*/  IADD3 R7, PT, PT, R6, 0x7f, -R8 ;  /* 0x0000007f06077810 */ /* 0x001fca0007ffe808 */
[----:B------:R-:W-:Y:S02]  /*0780*/  IMAD.IADD R7, R7, 0x1, R10 ;  /* 0x0000000107077824 */ /* 0x000fe400078e020a */
[----:B-1----:R-:W-:-:S04]  /*0790*/  FFMA R12, R3, R11, 1 ;  /* 0x3f800000030c7423 */ /* 0x002fc8000000000b */
[----:B------:R-:W-:-:S04]  /*07a0*/  FFMA R14, R3, R12, R3 ;  /* 0x0000000c030e7223 */ /* 0x000fc80000000003 */
[----:B------:R-:W-:-:S04]  /*07b0*/  FFMA R3, R0, R14, RZ ;  /* 0x0000000e00037223 */ /* 0x000fc800000000ff */
[----:B------:R-:W-:-:S04]  /*07c0*/  FFMA R12, R11, R3, R0 ;  /* 0x000000030b0c7223 */ /* 0x000fc80000000000 */
[----:B------:R-:W-:-:S04]  /*07d0*/  FFMA R9, R14, R12, R3 ;  /* 0x0000000c0e097223 */ /* 0x000fc80000000003 */
[----:B------:R-:W-:-:S04]  /*07e0*/  FFMA R12, R11, R9, R0 ;  /* 0x000000090b0c7223 */ /* 0x000fc80000000000 */
[----:B------:R-:W-:-:S05]  /*07f0*/  FFMA R0, R14, R12, R9 ;  /* 0x0000000c0e007223 */ /* 0x000fca0000000009 */
[----:B------:R-:W-:-:S04]  /*0800*/  SHF.R.U32.HI R3, RZ, 0x17, R0 ;  /* 0x00000017ff037819 */ /* 0x000fc80000011600 */
[----:B------:R-:W-:-:S05]  /*0810*/  LOP3.LUT R3, R3, 0xff, RZ, 0xc0, !PT ;  /* 0x000000ff03037812 */ /* 0x000fca00078ec0ff */
[----:B------:R-:W-:-:S04]  /*0820*/  IMAD.IADD R10, R3, 0x1, R7 ;  /* 0x00000001030a7824 */ /* 0x000fc800078e0207 */
[----:B------:R-:W-:-:S05]  /*0830*/  VIADD R3, R10, 0xffffffff ;  /* 0xffffffff0a037836 */ /* 0x000fca0000000000 */
[----:B------:R-:W-:-:S13]  /*0840*/  ISETP.GE.U32.AND P0, PT, R3, 0xfe, PT ;  /* 0x000000fe0300780c */ /* 0x000fda0003f06070 */
[----:B------:R-:W-:Y:S05]  /*0850*/  @!P0 BRA `(.L_x_12) ;  /* 0x0000000000808947 */ /* 0x000fea0003800000 */
[----:B------:R-:W-:-:S13]  /*0860*/  ISETP.GT.AND P0, PT, R10, 0xfe, PT ;  /* 0x000000fe0a00780c */ /* 0x000fda0003f04270 */
[----:B------:R-:W-:Y:S05]  /*0870*/  @P0 BRA `(.L_x_13) ;  /* 0x00000000006c0947 */ /* 0x000fea0003800000 */
[----:B------:R-:W-:-:S13]  /*0880*/  ISETP.GE.AND P0, PT, R10, 0x1, PT ;  /* 0x000000010a00780c */ /* 0x000fda0003f06270 */
[----:B------:R-:W-:Y:S05]  /*0890*/  @P0 BRA `(.L_x_14) ;  /* 0x0000000000740947 */ /* 0x000fea0003800000 */
[----:B------:R-:W-:Y:S02]  /*08a0*/  ISETP.GE.AND P0, PT, R10, -0x18, PT ;  /* 0xffffffe80a00780c */ /* 0x000fe40003f06270 */
[----:B------:R-:W-:-:S11]  /*08b0*/  LOP3.LUT R0, R0, 0x80000000, RZ, 0xc0, !PT ;  /* 0x8000000000007812 */ /* 0x000fd600078ec0ff */
[----:B------:R-:W-:Y:S05]  /*08c0*/  @!P0 BRA `(.L_x_14) ;  /* 0x0000000000688947 */ /* 0x000fea0003800000 */
[-CC-:B------:R-:W-:Y:S01]  /*08d0*/  FFMA.RZ R3, R14, R12.reuse, R9.reuse ;  /* 0x0000000c0e037223 */ /* 0x180fe2000000c009 */
[----:B------:R-:W-:Y:S02]  /*08e0*/  VIADD R8, R10, 0x20 ;  /* 0x000000200a087836 */ /* 0x000fe40000000000 */
[-CC-:B------:R-:W-:Y:S01]  /*08f0*/  FFMA.RM R6, R14, R12.reuse, R9.reuse ;  /* 0x0000000c0e067223 */ /* 0x180fe20000004009 */
[----:B------:R-:W-:Y:S02]  /*0900*/  ISETP.NE.AND P2, PT, R10, RZ, PT ;  /* 0x000000ff0a00720c */ /* 0x000fe40003f45270 */
[----:B------:R-:W-:Y:S01]  /*0910*/  LOP3.LUT R7, R3, 0x7fffff, RZ, 0xc0, !PT ;  /* 0x007fffff03077812 */ /* 0x000fe200078ec0ff */
[----:B------:R-:W-:Y:S01]  /*0920*/  FFMA.RP R3, R14, R12, R9 ;  /* 0x0000000c0e037223 */ /* 0x000fe20000008009 */
[----:B------:R-:W-:Y:S01]  /*0930*/  IMAD.MOV R9, RZ, RZ, -R10 ;  /* 0x000000ffff097224 */ /* 0x000fe200078e0a0a */
[----:B------:R-:W-:Y:S02]  /*0940*/  ISETP.NE.AND P1, PT, R10, RZ, PT ;  /* 0x000000ff0a00720c */ /* 0x000fe40003f25270 */
[----:B------:R-:W-:-:S02]  /*0950*/  LOP3.LUT R7, R7, 0x800000, RZ, 0xfc, !PT ;  /* 0x0080000007077812 */ /* 0x000fc400078efcff */
[----:B------:R-:W-:Y:S02]  /*0960*/  FSETP.NEU.FTZ.AND P0, PT, R3, R6, PT ;  /* 0x000000060300720b */ /* 0x000fe40003f1d000 */
[----:B------:R-:W-:Y:S02]  /*0970*/  SHF.L.U32 R8, R7, R8, RZ ;  /* 0x0000000807087219 */ /* 0x000fe400000006ff */
[----:B------:R-:W-:Y:S02]  /*0980*/  SEL R6, R9, RZ, P2 ;  /* 0x000000ff09067207 */ /* 0x000fe40001000000 */
[----:B------:R-:W-:Y:S02]  /*0990*/  ISETP.NE.AND P1, PT, R8, RZ, P1 ;  /* 0x000000ff0800720c */ /* 0x000fe40000f25270 */
[----:B------:R-:W-:Y:S02]  /*09a0*/  SHF.R.U32.HI R6, RZ, R6, R7 ;  /* 0x00000006ff067219 */ /* 0x000fe40000011607 */
[----:B------:R-:W-:-:S02]  /*09b0*/  PLOP3.LUT P0, PT, P0, P1, PT, 0xf8, 0x8f ;  /* 0x00000000008f781c */ /* 0x000fc40000703f70 */
[----:B------:R-:W-:Y:S02]  /*09c0*/  SHF.R.U32.HI R8, RZ, 0x1, R6 ;  /* 0x00000001ff087819 */ /* 0x000fe40000011606 */
[----:B------:R-:W-:-:S04]  /*09d0*/  SEL R3, RZ, 0x1, !P0 ;  /* 0x00000001ff037807 */ /* 0x000fc80004000000 */
[----:B------:R-:W-:-:S04]  /*09e0*/  LOP3.LUT R3, R3, 0x1, R8, 0xf8, !PT ;  /* 0x0000000103037812 */ /* 0x000fc800078ef808 */
[----:B------:R-:W-:-:S05]  /*09f0*/  LOP3.LUT R3, R3, R6, RZ, 0xc0, !PT ;  /* 0x0000000603037212 */ /* 0x000fca00078ec0ff */
[----:B------:R-:W-:-:S05]  /*0a00*/  IMAD.IADD R3, R8, 0x1, R3 ;  /* 0x0000000108037824 */ /* 0x000fca00078e0203 */
[----:B------:R-:W-:Y:S01]  /*0a10*/  LOP3.LUT R0, R3, R0, RZ, 0xfc, !PT ;  /* 0x0000000003007212 */ /* 0x000fe200078efcff */
[----:B------:R-:W-:Y:S06]  /*0a20*/  BRA `(.L_x_14) ;  /* 0x0000000000107947 */ /* 0x000fec0003800000 */
.L_x_13:
[----:B------:R-:W-:-:S04]  /*0a30*/  LOP3.LUT R0, R0, 0x80000000, RZ, 0xc0, !PT ;  /* 0x8000000000007812 */ /* 0x000fc800078ec0ff */
[----:B------:R-:W-:Y:S01]  /*0a40*/  LOP3.LUT R0, R0, 0x7f800000, RZ, 0xfc, !PT ;  /* 0x7f80000000007812 */ /* 0x000fe200078efcff */
[----:B------:R-:W-:Y:S06]  /*0a50*/  BRA `(.L_x_14) ;  /* 0x0000000000047947 */ /* 0x000fec0003800000 */
.L_x_12:
[----:B------:R-:W-:-:S07]  /*0a60*/  IMAD R0, R7, 0x800000, R0 ;  /* 0x0080000007007824 */ /* 0x000fce00078e0200 */
.L_x_14:
[----:B------:R-:W-:Y:S05]  /*0a70*/  BSYNC.RECONVERGENT B2 ;  /* 0x0000000000027941 */ /* 0x000fea0003800200 */
.L_x_11:
[----:B------:R-:W-:Y:S05]  /*0a80*/  BRA `(.L_x_15) ;  /* 0x0000000000207947 */ /* 0x000fea0003800000 */
.L_x_10:
[----:B------:R-:W-:-:S04]  /*0a90*/  LOP3.LUT R0, R7, 0x80000000, R9, 0x48, !PT ;  /* 0x8000000007007812 */ /* 0x000fc800078e4809 */
[----:B------:R-:W-:Y:S01]  /*0aa0*/  LOP3.LUT R0, R0, 0x7f800000, RZ, 0xfc, !PT ;  /* 0x7f80000000007812 */ /* 0x000fe200078efcff */
[----:B------:R-:W-:Y:S06]  /*0ab0*/  BRA `(.L_x_15) ;  /* 0x0000000000147947 */ /* 0x000fec0003800000 */
.L_x_9:
[----:B------:R-:W-:Y:S01]  /*0ac0*/  LOP3.LUT R0, R7, 0x80000000, R9, 0x48, !PT ;  /* 0x8000000007007812 */ /* 0x000fe200078e4809 */
[----:B------:R-:W-:Y:S06]  /*0ad0*/  BRA `(.L_x_15) ;  /* 0x00000000000c7947 */ /* 0x000fec0003800000 */
.L_x_8:
[----:B------:R-:W0:Y:S01]  /*0ae0*/  MUFU.RSQ R0, -QNAN ;  /* 0xffc0000000007908 */ /* 0x000e220000001400 */
[----:B------:R-:W-:Y:S05]  /*0af0*/  BRA `(.L_x_15) ;  /* 0x0000000000047947 */ /* 0x000fea0003800000 */
.L_x_7:
[----:B------:R-:W-:-:S07]  /*0b00*/  FADD.FTZ R0, R0, R3 ;  /* 0x0000000300007221 */ /* 0x000fce0000010000 */
.L_x_15:
[----:B------:R-:W-:Y:S05]  /*0b10*/  BSYNC.RECONVERGENT B1 ;  /* 0x0000000000017941 */ /* 0x000fea0003800200 */
.L_x_5:
[----:B------:R-:W-:-:S04]  /*0b20*/  IMAD.MOV.U32 R3, RZ, RZ, 0x0 ;  /* 0x00000000ff037424 */ /* 0x000fc800078e00ff */
[----:B0-----:R-:W-:Y:S05]  /*0b30*/  RET.REL.NODEC R2 `(_Z16histogram_kernelPfP8PPMImagei) ;  /* 0xfffffff402307950 */ /* 0x001fea0003c3ffff */
.L_x_16:
[----:B------:R-:W-:-:S00]  /*0b40*/  BRA `(.L_x_16) ;  /* 0xfffffffc00fc7947 */ /* 0x000fc0000383ffff */
[----:B------:R-:W-:-:S00]  /*0b50*/  NOP ;  /* 0x0000000000007918 */ /* 0x000fc00000000000 */
        /* <DEDUP_REMOVED lines=10> */
.L_x_17:


//--------------------- .nv.shared._Z16histogram_kernelPfP8PPMImagei --------------------------
	.section	.nv.shared._Z16histogram_kernelPfP8PPMImagei,"aw",@nobits
	.sectionflags	@""
	.align	4
.nv.shared._Z16histogram_kernelPfP8PPMImagei:
	.zero		1280


//--------------------- .nv.shared.reserved.0     --------------------------
	.section	.nv.shared.reserved.0,"aw",@nobits
	.weak		__nv_reservedSMEM_offset_0_alias
	.size		__nv_reservedSMEM_offset_0_alias, 0, 64
	.other		__nv_reservedSMEM_offset_0_alias,@"STO_CUDA_RESERVED_SHARED STV_DEFAULT"
__nv_reservedSMEM_offset_0_alias:
	.zero		0
	.zero		64


//--------------------- .nv.constant0._Z16histogram_kernelPfP8PPMImagei --------------------------
	.section	.nv.constant0._Z16histogram_kernelPfP8PPMImagei,"a",@progbits
	.sectionflags	@""
	.align	4
.nv.constant0._Z16histogram_kernelPfP8PPMImagei:
	.zero		916


//--------------------- SYMBOLS --------------------------

	.type		.nv.reservedSmem.offset0,@object
	.size		.nv.reservedSmem.offset0,0x4
	.type		.nv.reservedSmem.cap,@object
	.size		.nv.reservedSmem.cap,0x4
